//
// Generated by NVIDIA NVVM Compiler
//
// Compiler Build ID: CL-36424714
// Cuda compilation tools, release 13.0, V13.0.88
// Based on NVVM 20.0.0
//

.version 9.0
.target sm_100
.address_size 64

	// .globl	_Z6vecAddPfi

.visible .entry _Z6vecAddPfi(
	.param .u64 .ptr .align 1 _Z6vecAddPfi_param_0,
	.param .u32 _Z6vecAddPfi_param_1
)
{
	.reg .pred 	%p<2>;
	.reg .b32 	%r<6>;
	.reg .b32 	%f<3>;
	.reg .b64 	%rd<5>;

	ld.param.u64 	%rd1, [_Z6vecAddPfi_param_0];
	ld.param.u32 	%r2, [_Z6vecAddPfi_param_1];
	mov.u32 	%r3, %ctaid.x;
	mov.u32 	%r4, %ntid.x;
	mov.u32 	%r5, %tid.x;
	mad.lo.s32 	%r1, %r3, %r4, %r5;
	setp.ge.s32 	%p1, %r1, %r2;
	@%p1 bra 	$L__BB0_2;
	cvta.to.global.u64 	%rd2, %rd1;
	mul.wide.s32 	%rd3, %r1, 4;
	add.s64 	%rd4, %rd2, %rd3;
	ld.global.f32 	%f1, [%rd4];
	add.f32 	%f2, %f1, 0f40000000;
	st.global.f32 	[%rd4], %f2;
$L__BB0_2:
	ret;

}
	// .globl	_Z6vecMulPfi
.visible .entry _Z6vecMulPfi(
	.param .u64 .ptr .align 1 _Z6vecMulPfi_param_0,
	.param .u32 _Z6vecMulPfi_param_1
)
{
	.reg .pred 	%p<2>;
	.reg .b32 	%r<6>;
	.reg .b32 	%f<3>;
	.reg .b64 	%rd<5>;

	ld.param.u64 	%rd1, [_Z6vecMulPfi_param_0];
	ld.param.u32 	%r2, [_Z6vecMulPfi_param_1];
	mov.u32 	%r3, %ctaid.x;
	mov.u32 	%r4, %ntid.x;
	mov.u32 	%r5, %tid.x;
	mad.lo.s32 	%r1, %r3, %r4, %r5;
	setp.ge.s32 	%p1, %r1, %r2;
	@%p1 bra 	$L__BB1_2;
	cvta.to.global.u64 	%rd2, %rd1;
	mul.wide.s32 	%rd3, %r1, 4;
	add.s64 	%rd4, %rd2, %rd3;
	ld.global.f32 	%f1, [%rd4];
	add.f32 	%f2, %f1, %f1;
	st.global.f32 	[%rd4], %f2;
$L__BB1_2:
	ret;

}
	// .globl	_Z8vecScalePfi
.visible .entry _Z8vecScalePfi(
	.param .u64 .ptr .align 1 _Z8vecScalePfi_param_0,
	.param .u32 _Z8vecScalePfi_param_1
)
{
	.reg .pred 	%p<2>;
	.reg .b32 	%r<6>;
	.reg .b32 	%f<3>;
	.reg .b64 	%rd<5>;

	ld.param.u64 	%rd1, [_Z8vecScalePfi_param_0];
	ld.param.u32 	%r2, [_Z8vecScalePfi_param_1];
	mov.u32 	%r3, %ctaid.x;
	mov.u32 	%r4, %ntid.x;
	mov.u32 	%r5, %tid.x;
	mad.lo.s32 	%r1, %r3, %r4, %r5;
	setp.ge.s32 	%p1, %r1, %r2;
	@%p1 bra 	$L__BB2_2;
	cvta.to.global.u64 	%rd2, %rd1;
	mul.wide.s32 	%rd3, %r1, 4;
	add.s64 	%rd4, %rd2, %rd3;
	ld.global.f32 	%f1, [%rd4];
	fma.rn.f32 	%f2, %f1, 0f3FC00000, 0f40800000;
	st.global.f32 	[%rd4], %f2;
$L__BB2_2:
	ret;

}


// ===== COMPILED SASS (sm_100) =====

	.target	sm_100

	.elftype	@"ET_EXEC"


//--------------------- .note.nv.tkinfo           --------------------------
	.section	.note.nv.tkinfo,"",@"SHT_NOTE"
	.sectionflags	@"SHF_NOTE_NV_TKINFO"
	.tkinfo
        /*0018*/ 	.word	0x00000002
        /*0030*/ 	.string	""
        /*0030*/ 	.string	"ptxas"
        /*0030*/ 	.string	"Cuda compilation tools, release 13.0, V13.0.88"
        /*0030*/ 	.string	"Build cuda_13.0.r13.0/compiler.36424714_0"
        /*0030*/ 	.string	"-arch sm_100 -m 64 "



//--------------------- .note.nv.cuinfo           --------------------------
	.section	.note.nv.cuinfo,"",@"SHT_NOTE"
	.sectionflags	@"SHF_NOTE_NV_CUINFO"
        /*0018*/ 	.short	0x0002
        /*001a*/ 	.short	0x0064
        /*001c*/ 	.short	0x0082
	.zero		2


//--------------------- .nv.info                  --------------------------
	.section	.nv.info,"",@"SHT_CUDA_INFO"
	.align	4


	//----- nvinfo : EIATTR_REGCOUNT
	.align		4
        /*0000*/ 	.byte	0x04, 0x2f
        /*0002*/ 	.short	(.L_1 - .L_0)
	.align		4
.L_0:
        /*0004*/ 	.word	index@(_Z6vecAddPfi)
        /*0008*/ 	.word	0x00000008


	//----- nvinfo : EIATTR_FRAME_SIZE
	.align		4
.L_1:
        /*000c*/ 	.byte	0x04, 0x11
        /*000e*/ 	.short	(.L_3 - .L_2)
	.align		4
.L_2:
        /*0010*/ 	.word	index@(_Z6vecAddPfi)
        /*0014*/ 	.word	0x00000000


	//----- nvinfo : EIATTR_REGCOUNT
	.align		4
.L_3:
        /*0018*/ 	.byte	0x04, 0x2f
        /*001a*/ 	.short	(.L_5 - .L_4)
	.align		4
.L_4:
        /*001c*/ 	.word	index@(_Z6vecMulPfi)
        /*0020*/ 	.word	0x00000008


	//----- nvinfo : EIATTR_FRAME_SIZE
	.align		4
.L_5:
        /*0024*/ 	.byte	0x04, 0x11
        /*0026*/ 	.short	(.L_7 - .L_6)
	.align		4
.L_6:
        /*0028*/ 	.word	index@(_Z6vecMulPfi)
        /*002c*/ 	.word	0x00000000


	//----- nvinfo : EIATTR_REGCOUNT
	.align		4
.L_7:
        /*0030*/ 	.byte	0x04, 0x2f
        /*0032*/ 	.short	(.L_9 - .L_8)
	.align		4
.L_8:
        /*0034*/ 	.word	index@(_Z8vecScalePfi)
        /*0038*/ 	.word	0x00000008


	//----- nvinfo : EIATTR_FRAME_SIZE
	.align		4
.L_9:
        /*003c*/ 	.byte	0x04, 0x11
        /*003e*/ 	.short	(.L_11 - .L_10)
	.align		4
.L_10:
        /*0040*/ 	.word	index@(_Z8vecScalePfi)
        /*0044*/ 	.word	0x00000000


	//----- nvinfo : EIATTR_MIN_STACK_SIZE
	.align		4
.L_11:
        /*0048*/ 	.byte	0x04, 0x12
        /*004a*/ 	.short	(.L_13 - .L_12)
	.align		4
.L_12:
        /*004c*/ 	.word	index@(_Z8vecScalePfi)
        /*0050*/ 	.word	0x00000000


	//----- nvinfo : EIATTR_MIN_STACK_SIZE
	.align		4
.L_13:
        /*0054*/ 	.byte	0x04, 0x12
        /*0056*/ 	.short	(.L_15 - .L_14)
	.align		4
.L_14:
        /*0058*/ 	.word	index@(_Z6vecMulPfi)
        /*005c*/ 	.word	0x00000000


	//----- nvinfo : EIATTR_MIN_STACK_SIZE
	.align		4
.L_15:
        /*0060*/ 	.byte	0x04, 0x12
        /*0062*/ 	.short	(.L_17 - .L_16)
	.align		4
.L_16:
        /*0064*/ 	.word	index@(_Z6vecAddPfi)
        /*0068*/ 	.word	0x00000000
.L_17:


//--------------------- .nv.compat                --------------------------
	.section	.nv.compat,"",@"SHT_CUDA_COMPAT_INFO"
	.align	4
        /*0000*/ 	.byte	0x02, 0x09, 0x00, 0x00, 0x02, 0x02, 0x01, 0x00, 0x02, 0x05, 0x05, 0x00, 0x03, 0x07, 0x01, 0x01
        /*0010*/ 	.byte	0x02, 0x03, 0x00, 0x00, 0x02, 0x06, 0x01, 0x00, 0x04, 0x0b, 0x08, 0x00, 0x09, 0x00, 0x00, 0x00
        /*0020*/ 	.byte	0x00, 0x00, 0x00, 0x00


//--------------------- .nv.info._Z8vecScalePfi   --------------------------
	.section	.nv.info._Z8vecScalePfi,"",@"SHT_CUDA_INFO"
	.sectionflags	@""
	.align	4


	//----- nvinfo : EIATTR_CUDA_API_VERSION
	.align		4
        /*0000*/ 	.byte	0x04, 0x37
        /*0002*/ 	.short	(.L_19 - .L_18)
.L_18:
        /*0004*/ 	.word	0x00000082


	//----- nvinfo : EIATTR_KPARAM_INFO
	.align		4
.L_19:
        /*0008*/ 	.byte	0x04, 0x17
        /*000a*/ 	.short	(.L_21 - .L_20)
.L_20:
        /*000c*/ 	.word	0x00000000
        /*0010*/ 	.short	0x0001
        /*0012*/ 	.short	0x0008
        /*0014*/ 	.byte	0x00, 0xf0, 0x11, 0x00


	//----- nvinfo : EIATTR_KPARAM_INFO
	.align		4
.L_21:
        /*0018*/ 	.byte	0x04, 0x17
        /*001a*/ 	.short	(.L_23 - .L_22)
.L_22:
        /*001c*/ 	.word	0x00000000
        /*0020*/ 	.short	0x0000
        /*0022*/ 	.short	0x0000
        /*0024*/ 	.byte	0x00, 0xf5, 0x21, 0x00


	//----- nvinfo : EIATTR_SPARSE_MMA_MASK
	.align		4
.L_23:
        /*0028*/ 	.byte	0x03, 0x50
        /*002a*/ 	.short	0x0000


	//----- nvinfo : EIATTR_MAXREG_COUNT
	.align		4
        /*002c*/ 	.byte	0x03, 0x1b
        /*002e*/ 	.short	0x00ff


	//----- nvinfo : EIATTR_MERCURY_ISA_VERSION
	.align		4
        /*0030*/ 	.byte	0x03, 0x5f
        /*0032*/ 	.short	0x0101


	//----- nvinfo : EIATTR_VRC_CTA_INIT_COUNT
	.align		4
        /*0034*/ 	.byte	0x02, 0x4a
	.zero		1
	.zero		1


	//----- nvinfo : EIATTR_EXIT_INSTR_OFFSETS
	.align		4
        /*0038*/ 	.byte	0x04, 0x1c
        /*003a*/ 	.short	(.L_25 - .L_24)


	//   ....[0]....
.L_24:
        /*003c*/ 	.word	0x00000070


	//   ....[1]....
        /*0040*/ 	.word	0x000000f0


	//----- nvinfo : EIATTR_CBANK_PARAM_SIZE
	.align		4
.L_25:
        /*0044*/ 	.byte	0x03, 0x19
        /*0046*/ 	.short	0x000c


	//----- nvinfo : EIATTR_PARAM_CBANK
	.align		4
        /*0048*/ 	.byte	0x04, 0x0a
        /*004a*/ 	.short	(.L_27 - .L_26)
	.align		4
.L_26:
        /*004c*/ 	.word	index@(.nv.constant0._Z8vecScalePfi)
        /*0050*/ 	.short	0x0380
        /*0052*/ 	.short	0x000c


	//----- nvinfo : EIATTR_SW_WAR
	.align		4
.L_27:
        /*0054*/ 	.byte	0x04, 0x36
        /*0056*/ 	.short	(.L_29 - .L_28)
.L_28:
        /*0058*/ 	.word	0x00000008
.L_29:


//--------------------- .nv.info._Z6vecMulPfi     --------------------------
	.section	.nv.info._Z6vecMulPfi,"",@"SHT_CUDA_INFO"
	.sectionflags	@""
	.align	4


	//----- nvinfo : EIATTR_CUDA_API_VERSION
	.align		4
        /*0000*/ 	.byte	0x04, 0x37
        /*0002*/ 	.short	(.L_31 - .L_30)
.L_30:
        /*0004*/ 	.word	0x00000082


	//----- nvinfo : EIATTR_KPARAM_INFO
	.align		4
.L_31:
        /*0008*/ 	.byte	0x04, 0x17
        /*000a*/ 	.short	(.L_33 - .L_32)
.L_32:
        /*000c*/ 	.word	0x00000000
        /*0010*/ 	.short	0x0001
        /*0012*/ 	.short	0x0008
        /*0014*/ 	.byte	0x00, 0xf0, 0x11, 0x00


	//----- nvinfo : EIATTR_KPARAM_INFO
	.align		4
.L_33:
        /*0018*/ 	.byte	0x04, 0x17
        /*001a*/ 	.short	(.L_35 - .L_34)
.L_34:
        /*001c*/ 	.word	0x00000000
        /*0020*/ 	.short	0x0000
        /*0022*/ 	.short	0x0000
        /*0024*/ 	.byte	0x00, 0xf5, 0x21, 0x00


	//----- nvinfo : EIATTR_SPARSE_MMA_MASK
	.align		4
.L_35:
        /*0028*/ 	.byte	0x03, 0x50
        /*002a*/ 	.short	0x0000


	//----- nvinfo : EIATTR_MAXREG_COUNT
	.align		4
        /*002c*/ 	.byte	0x03, 0x1b
        /*002e*/ 	.short	0x00ff


	//----- nvinfo : EIATTR_MERCURY_ISA_VERSION
	.align		4
        /*0030*/ 	.byte	0x03, 0x5f
        /*0032*/ 	.short	0x0101


	//----- nvinfo : EIATTR_VRC_CTA_INIT_COUNT
	.align		4
        /*0034*/ 	.byte	0x02, 0x4a
	.zero		1
	.zero		1


	//----- nvinfo : EIATTR_EXIT_INSTR_OFFSETS
	.align		4
        /*0038*/ 	.byte	0x04, 0x1c
        /*003a*/ 	.short	(.L_37 - .L_36)


	//   ....[0]....
.L_36:
        /*003c*/ 	.word	0x00000070


	//   ....[1]....
        /*0040*/ 	.word	0x000000e0


	//----- nvinfo : EIATTR_CBANK_PARAM_SIZE
	.align		4
.L_37:
        /*0044*/ 	.byte	0x03, 0x19
        /*0046*/ 	.short	0x000c


	//----- nvinfo : EIATTR_PARAM_CBANK
	.align		4
        /*0048*/ 	.byte	0x04, 0x0a
        /*004a*/ 	.short	(.L_39 - .L_38)
	.align		4
.L_38:
        /*004c*/ 	.word	index@(.nv.constant0._Z6vecMulPfi)
        /*0050*/ 	.short	0x0380
        /*0052*/ 	.short	0x000c


	//----- nvinfo : EIATTR_SW_WAR
	.align		4
.L_39:
        /*0054*/ 	.byte	0x04, 0x36
        /*0056*/ 	.short	(.L_41 - .L_40)
.L_40:
        /*0058*/ 	.word	0x00000008
.L_41:


//--------------------- .nv.info._Z6vecAddPfi     --------------------------
	.section	.nv.info._Z6vecAddPfi,"",@"SHT_CUDA_INFO"
	.sectionflags	@""
	.align	4


	//----- nvinfo : EIATTR_CUDA_API_VERSION
	.align		4
        /*0000*/ 	.byte	0x04, 0x37
        /*0002*/ 	.short	(.L_43 - .L_42)
.L_42:
        /*0004*/ 	.word	0x00000082


	//----- nvinfo : EIATTR_KPARAM_INFO
	.align		4
.L_43:
        /*0008*/ 	.byte	0x04, 0x17
        /*000a*/ 	.short	(.L_45 - .L_44)
.L_44:
        /*000c*/ 	.word	0x00000000
        /*0010*/ 	.short	0x0001
        /*0012*/ 	.short	0x0008
        /*0014*/ 	.byte	0x00, 0xf0, 0x11, 0x00


	//----- nvinfo : EIATTR_KPARAM_INFO
	.align		4
.L_45:
        /*0018*/ 	.byte	0x04, 0x17
        /*001a*/ 	.short	(.L_47 - .L_46)
.L_46:
        /*001c*/ 	.word	0x00000000
        /*0020*/ 	.short	0x0000
        /*0022*/ 	.short	0x0000
        /*0024*/ 	.byte	0x00, 0xf5, 0x21, 0x00


	//----- nvinfo : EIATTR_SPARSE_MMA_MASK
	.align		4
.L_47:
        /*0028*/ 	.byte	0x03, 0x50
        /*002a*/ 	.short	0x0000


	//----- nvinfo : EIATTR_MAXREG_COUNT
	.align		4
        /*002c*/ 	.byte	0x03, 0x1b
        /*002e*/ 	.short	0x00ff


	//----- nvinfo : EIATTR_MERCURY_ISA_VERSION
	.align		4
        /*0030*/ 	.byte	0x03, 0x5f
        /*0032*/ 	.short	0x0101


	//----- nvinfo : EIATTR_VRC_CTA_INIT_COUNT
	.align		4
        /*0034*/ 	.byte	0x02, 0x4a
	.zero		1
	.zero		1


	//----- nvinfo : EIATTR_EXIT_INSTR_OFFSETS
	.align		4
        /*0038*/ 	.byte	0x04, 0x1c
        /*003a*/ 	.short	(.L_49 - .L_48)


	//   ....[0]....
.L_48:
        /*003c*/ 	.word	0x00000070


	//   ....[1]....
        /*0040*/ 	.word	0x000000e0


	//----- nvinfo : EIATTR_CBANK_PARAM_SIZE
	.align		4
.L_49:
        /*0044*/ 	.byte	0x03, 0x19
        /*0046*/ 	.short	0x000c


	//----- nvinfo : EIATTR_PARAM_CBANK
	.align		4
        /*0048*/ 	.byte	0x04, 0x0a
        /*004a*/ 	.short	(.L_51 - .L_50)
	.align		4
.L_50:
        /*004c*/ 	.word	index@(.nv.constant0._Z6vecAddPfi)
        /*0050*/ 	.short	0x0380
        /*0052*/ 	.short	0x000c


	//----- nvinfo : EIATTR_SW_WAR
	.align		4
.L_51:
        /*0054*/ 	.byte	0x04, 0x36
        /*0056*/ 	.short	(.L_53 - .L_52)
.L_52:
        /*0058*/ 	.word	0x00000008
.L_53:


//--------------------- .nv.callgraph             --------------------------
	.section	.nv.callgraph,"",@"SHT_CUDA_CALLGRAPH"
	.align	4
	.sectionentsize	8
	.align		4
        /*0000*/ 	.word	0x00000000
	.align		4
        /*0004*/ 	.word	0xffffffff
	.align		4
        /*0008*/ 	.word	0x00000000
	.align		4
        /*000c*/ 	.word	0xfffffffe
	.align		4
        /*0010*/ 	.word	0x00000000
	.align		4
        /*0014*/ 	.word	0xfffffffd
	.align		4
        /*0018*/ 	.word	0x00000000
	.align		4
        /*001c*/ 	.word	0xfffffffc


//--------------------- .text._Z8vecScalePfi      --------------------------
	.section	.text._Z8vecScalePfi,"ax",@progbits
	.align	128
        .global         _Z8vecScalePfi
        .type           _Z8vecScalePfi,@function
        .size           _Z8vecScalePfi,(.L_x_3 - _Z8vecScalePfi)
        .other          _Z8vecScalePfi,@"STO_CUDA_ENTRY STV_DEFAULT"
_Z8vecScalePfi:
.text._Z8vecScalePfi:
[----:B------:R-:W-:Y:S01]  /*0000*/  LDC R1, c[0x0][0x37c] ;  /* 0x0000df00ff017b82 */ /* 0x000fe20000000800 */
[----:B------:R-:W0:Y:S07]  /*0010*/  S2R R0, SR_TID.X ;  /* 0x0000000000007919 */ /* 0x000e2e0000002100 */
[----:B------:R-:W0:Y:S01]  /*0020*/  S2UR UR4, SR_CTAID.X ;  /* 0x00000000000479c3 */ /* 0x000e220000002500 */
[----:B------:R-:W1:Y:S07]  /*0030*/  LDCU UR5, c[0x0][0x388] ;  /* 0x00007100ff0577ac */ /* 0x000e6e0008000800 */
[----:B------:R-:W0:Y:S02]  /*0040*/  LDC R5, c[0x0][0x360] ;  /* 0x0000d800ff057b82 */ /* 0x000e240000000800 */
[----:B0-----:R-:W-:-:S05]  /*0050*/  IMAD R5, R5, UR4, R0 ;  /* 0x0000000405057c24 */ /* 0x001fca000f8e0200 */
[----:B-1----:R-:W-:-:S13]  /*0060*/  ISETP.GE.AND P0, PT, R5, UR5, PT ;  /* 0x0000000505007c0c */ /* 0x002fda000bf06270 */
[----:B------:R-:W-:Y:S05]  /*0070*/  @P0 EXIT ;  /* 0x000000000000094d */ /* 0x000fea0003800000 */
[----:B------:R-:W0:Y:S01]  /*0080*/  LDC.64 R2, c[0x0][0x380] ;  /* 0x0000e000ff027b82 */ /* 0x000e220000000a00 */
[----:B------:R-:W1:Y:S01]  /*0090*/  LDCU.64 UR4, c[0x0][0x358] ;  /* 0x00006b00ff0477ac */ /* 0x000e620008000a00 */
[----:B0-----:R-:W-:-:S05]  /*00a0*/  IMAD.WIDE R2, R5, 0x4, R2 ;  /* 0x0000000405027825 */ /* 0x001fca00078e0202 */
[----:B-1----:R-:W2:Y:S01]  /*00b0*/  LDG.E R0, desc[UR4][R2.64] ;  /* 0x0000000402007981 */ /* 0x002ea2000c1e1900 */
[----:B------:R-:W-:-:S05]  /*00c0*/  HFMA2 R5, -RZ, RZ, 1.9375, 0 ;  /* 0x3fc00000ff057431 */ /* 0x000fca00000001ff */
[----:B--2---:R-:W-:-:S05]  /*00d0*/  FFMA R5, R0, R5, 4 ;  /* 0x4080000000057423 */ /* 0x004fca0000000005 */
[----:B------:R-:W-:Y:S01]  /*00e0*/  STG.E desc[UR4][R2.64], R5 ;  /* 0x0000000502007986 */ /* 0x000fe2000c101904 */
[----:B------:R-:W-:Y:S05]  /*00f0*/  EXIT ;  /* 0x000000000000794d */ /* 0x000fea0003800000 */
.L_x_0:
[----:B------:R-:W-:-:S00]  /*0100*/  BRA `(.L_x_0) ;  /* 0xfffffffc00fc7947 */ /* 0x000fc0000383ffff */
[----:B------:R-:W-:-:S00]  /*0110*/  NOP ;  /* 0x0000000000007918 */ /* 0x000fc00000000000 */
        /* <DEDUP_REMOVED lines=14> */
.L_x_3:


//--------------------- .text._Z6vecMulPfi        --------------------------
	.section	.text._Z6vecMulPfi,"ax",@progbits
	.align	128
        .global         _Z6vecMulPfi
        .type           _Z6vecMulPfi,@function
        .size           _Z6vecMulPfi,(.L_x_4 - _Z6vecMulPfi)
        .other          _Z6vecMulPfi,@"STO_CUDA_ENTRY STV_DEFAULT"
_Z6vecMulPfi:
.text._Z6vecMulPfi:
        /* <DEDUP_REMOVED lines=11> */
[----:B-1----:R-:W2:Y:S02]  /*00b0*/  LDG.E R0, desc[UR4][R2.64] ;  /* 0x0000000402007981 */ /* 0x002ea4000c1e1900 */
[----:B--2---:R-:W-:-:S05]  /*00c0*/  FADD R5, R0, R0 ;  /* 0x0000000000057221 */ /* 0x004fca0000000000 */
[----:B------:R-:W-:Y:S01]  /*00d0*/  STG.E desc[UR4][R2.64], R5 ;  /* 0x0000000502007986 */ /* 0x000fe2000c101904 */
[----:B------:R-:W-:Y:S05]  /*00e0*/  EXIT ;  /* 0x000000000000794d */ /* 0x000fea0003800000 */
.L_x_1:
        /* <DEDUP_REMOVED lines=9> */
.L_x_4:


//--------------------- .text._Z6vecAddPfi        --------------------------
	.section	.text._Z6vecAddPfi,"ax",@progbits
	.align	128
        .global         _Z6vecAddPfi
        .type           _Z6vecAddPfi,@function
        .size           _Z6vecAddPfi,(.L_x_5 - _Z6vecAddPfi)
        .other          _Z6vecAddPfi,@"STO_CUDA_ENTRY STV_DEFAULT"
_Z6vecAddPfi:
.text._Z6vecAddPfi:
        /* <DEDUP_REMOVED lines=12> */
[----:B--2---:R-:W-:-:S05]  /*00c0*/  FADD R5, R0, 2 ;  /* 0x4000000000057421 */ /* 0x004fca0000000000 */
[----:B------:R-:W-:Y:S01]  /*00d0*/  STG.E desc[UR4][R2.64], R5 ;  /* 0x0000000502007986 */ /* 0x000fe2000c101904 */
[----:B------:R-:W-:Y:S05]  /*00e0*/  EXIT ;  /* 0x000000000000794d */ /* 0x000fea0003800000 */
.L_x_2:
        /* <DEDUP_REMOVED lines=9> */
.L_x_5:


//--------------------- .nv.shared.reserved.0     --------------------------
	.section	.nv.shared.reserved.0,"aw",@nobits
	.weak		__nv_reservedSMEM_offset_0_alias
	.size		__nv_reservedSMEM_offset_0_alias, 0, 64
	.other		__nv_reservedSMEM_offset_0_alias,@"STO_CUDA_RESERVED_SHARED STV_DEFAULT"
__nv_reservedSMEM_offset_0_alias:
	.zero		0
	.zero		64


//--------------------- .nv.constant0._Z8vecScalePfi --------------------------
	.section	.nv.constant0._Z8vecScalePfi,"a",@progbits
	.sectionflags	@""
	.align	4
.nv.constant0._Z8vecScalePfi:
	.zero		908


//--------------------- .nv.constant0._Z6vecMulPfi --------------------------
	.section	.nv.constant0._Z6vecMulPfi,"a",@progbits
	.sectionflags	@""
	.align	4
.nv.constant0._Z6vecMulPfi:
	.zero		908


//--------------------- .nv.constant0._Z6vecAddPfi --------------------------
	.section	.nv.constant0._Z6vecAddPfi,"a",@progbits
	.sectionflags	@""
	.align	4
.nv.constant0._Z6vecAddPfi:
	.zero		908


//--------------------- SYMBOLS --------------------------

	.type		.nv.reservedSmem.offset0,@object
	.size		.nv.reservedSmem.offset0,0x4
